//
// Generated by NVIDIA NVVM Compiler
//
// Compiler Build ID: CL-36424714
// Cuda compilation tools, release 13.0, V13.0.88
// Based on NVVM 20.0.0
//

.version 9.0
.target sm_100
.address_size 64

	// .globl	_Z9compute_gPdS_diii

.visible .entry _Z9compute_gPdS_diii(
	.param .u64 .ptr .align 1 _Z9compute_gPdS_diii_param_0,
	.param .u64 .ptr .align 1 _Z9compute_gPdS_diii_param_1,
	.param .f64 _Z9compute_gPdS_diii_param_2,
	.param .u32 _Z9compute_gPdS_diii_param_3,
	.param .u32 _Z9compute_gPdS_diii_param_4,
	.param .u32 _Z9compute_gPdS_diii_param_5
)
{
	.reg .pred 	%p<3>;
	.reg .b32 	%r<23>;
	.reg .b64 	%rd<8>;
	.reg .b64 	%fd<11>;

	ld.param.u64 	%rd3, [_Z9compute_gPdS_diii_param_0];
	ld.param.u64 	%rd4, [_Z9compute_gPdS_diii_param_1];
	ld.param.f64 	%fd2, [_Z9compute_gPdS_diii_param_2];
	ld.param.u32 	%r9, [_Z9compute_gPdS_diii_param_3];
	ld.param.u32 	%r10, [_Z9compute_gPdS_diii_param_4];
	ld.param.u32 	%r11, [_Z9compute_gPdS_diii_param_5];
	mov.u32 	%r1, %nctaid.x;
	mov.u32 	%r12, %ctaid.y;
	mov.u32 	%r13, %ctaid.x;
	mad.lo.s32 	%r14, %r1, %r12, %r13;
	mov.u32 	%r2, %ntid.x;
	mov.u32 	%r3, %ntid.y;
	mov.u32 	%r15, %tid.y;
	mov.u32 	%r16, %tid.x;
	mad.lo.s32 	%r17, %r14, %r3, %r15;
	mad.lo.s32 	%r22, %r17, %r2, %r16;
	mul.lo.s32 	%r18, %r10, %r9;
	mul.lo.s32 	%r5, %r18, %r11;
	setp.ge.s32 	%p1, %r22, %r5;
	@%p1 bra 	$L__BB0_3;
	add.f64 	%fd1, %fd2, %fd2;
	mul.lo.s32 	%r19, %r2, %r1;
	mul.lo.s32 	%r20, %r19, %r3;
	mov.u32 	%r21, %nctaid.y;
	mul.lo.s32 	%r6, %r20, %r21;
	cvta.to.global.u64 	%rd1, %rd3;
	cvta.to.global.u64 	%rd2, %rd4;
$L__BB0_2:
	mul.wide.s32 	%rd5, %r22, 8;
	add.s64 	%rd6, %rd1, %rd5;
	ld.global.f64 	%fd3, [%rd6];
	mul.f64 	%fd4, %fd1, %fd3;
	mov.f64 	%fd5, 0d3FF0000000000000;
	sub.f64 	%fd6, %fd5, %fd3;
	mul.f64 	%fd7, %fd4, %fd6;
	add.f64 	%fd8, %fd3, %fd3;
	sub.f64 	%fd9, %fd5, %fd8;
	mul.f64 	%fd10, %fd7, %fd9;
	add.s64 	%rd7, %rd2, %rd5;
	st.global.f64 	[%rd7], %fd10;
	add.s32 	%r22, %r22, %r6;
	setp.lt.s32 	%p2, %r22, %r5;
	@%p2 bra 	$L__BB0_2;
$L__BB0_3:
	ret;

}


// ===== COMPILED SASS (sm_100) =====

	.target	sm_100

	.elftype	@"ET_EXEC"


//--------------------- .note.nv.tkinfo           --------------------------
	.section	.note.nv.tkinfo,"",@"SHT_NOTE"
	.sectionflags	@"SHF_NOTE_NV_TKINFO"
	.tkinfo
        /*0018*/ 	.word	0x00000002
        /*0030*/ 	.string	""
        /*0030*/ 	.string	"ptxas"
        /*0030*/ 	.string	"Cuda compilation tools, release 13.0, V13.0.88"
        /*0030*/ 	.string	"Build cuda_13.0.r13.0/compiler.36424714_0"
        /*0030*/ 	.string	"-arch sm_100 -m 64 "



//--------------------- .note.nv.cuinfo           --------------------------
	.section	.note.nv.cuinfo,"",@"SHT_NOTE"
	.sectionflags	@"SHF_NOTE_NV_CUINFO"
        /*0018*/ 	.short	0x0002
        /*001a*/ 	.short	0x0064
        /*001c*/ 	.short	0x0082
	.zero		2


//--------------------- .nv.info                  --------------------------
	.section	.nv.info,"",@"SHT_CUDA_INFO"
	.align	4


	//----- nvinfo : EIATTR_REGCOUNT
	.align		4
        /*0000*/ 	.byte	0x04, 0x2f
        /*0002*/ 	.short	(.L_1 - .L_0)
	.align		4
.L_0:
        /*0004*/ 	.word	index@(_Z9compute_gPdS_diii)
        /*0008*/ 	.word	0x00000014


	//----- nvinfo : EIATTR_FRAME_SIZE
	.align		4
.L_1:
        /*000c*/ 	.byte	0x04, 0x11
        /*000e*/ 	.short	(.L_3 - .L_2)
	.align		4
.L_2:
        /*0010*/ 	.word	index@(_Z9compute_gPdS_diii)
        /*0014*/ 	.word	0x00000000


	//----- nvinfo : EIATTR_MIN_STACK_SIZE
	.align		4
.L_3:
        /*0018*/ 	.byte	0x04, 0x12
        /*001a*/ 	.short	(.L_5 - .L_4)
	.align		4
.L_4:
        /*001c*/ 	.word	index@(_Z9compute_gPdS_diii)
        /*0020*/ 	.word	0x00000000
.L_5:


//--------------------- .nv.compat                --------------------------
	.section	.nv.compat,"",@"SHT_CUDA_COMPAT_INFO"
	.align	4
        /*0000*/ 	.byte	0x02, 0x09, 0x00, 0x00, 0x02, 0x02, 0x01, 0x00, 0x02, 0x05, 0x05, 0x00, 0x03, 0x07, 0x01, 0x01
        /*0010*/ 	.byte	0x02, 0x03, 0x00, 0x00, 0x02, 0x06, 0x01, 0x00, 0x04, 0x0b, 0x08, 0x00, 0x01, 0x00, 0x00, 0x00
        /*0020*/ 	.byte	0x00, 0x00, 0x00, 0x00


//--------------------- .nv.info._Z9compute_gPdS_diii --------------------------
	.section	.nv.info._Z9compute_gPdS_diii,"",@"SHT_CUDA_INFO"
	.sectionflags	@""
	.align	4


	//----- nvinfo : EIATTR_CUDA_API_VERSION
	.align		4
        /*0000*/ 	.byte	0x04, 0x37
        /*0002*/ 	.short	(.L_7 - .L_6)
.L_6:
        /*0004*/ 	.word	0x00000082


	//----- nvinfo : EIATTR_KPARAM_INFO
	.align		4
.L_7:
        /*0008*/ 	.byte	0x04, 0x17
        /*000a*/ 	.short	(.L_9 - .L_8)
.L_8:
        /*000c*/ 	.word	0x00000000
        /*0010*/ 	.short	0x0005
        /*0012*/ 	.short	0x0020
        /*0014*/ 	.byte	0x00, 0xf0, 0x11, 0x00


	//----- nvinfo : EIATTR_KPARAM_INFO
	.align		4
.L_9:
        /*0018*/ 	.byte	0x04, 0x17
        /*001a*/ 	.short	(.L_11 - .L_10)
.L_10:
        /*001c*/ 	.word	0x00000000
        /*0020*/ 	.short	0x0004
        /*0022*/ 	.short	0x001c
        /*0024*/ 	.byte	0x00, 0xf0, 0x11, 0x00


	//----- nvinfo : EIATTR_KPARAM_INFO
	.align		4
.L_11:
        /*0028*/ 	.byte	0x04, 0x17
        /*002a*/ 	.short	(.L_13 - .L_12)
.L_12:
        /*002c*/ 	.word	0x00000000
        /*0030*/ 	.short	0x0003
        /*0032*/ 	.short	0x0018
        /*0034*/ 	.byte	0x00, 0xf0, 0x11, 0x00


	//----- nvinfo : EIATTR_KPARAM_INFO
	.align		4
.L_13:
        /*0038*/ 	.byte	0x04, 0x17
        /*003a*/ 	.short	(.L_15 - .L_14)
.L_14:
        /*003c*/ 	.word	0x00000000
        /*0040*/ 	.short	0x0002
        /*0042*/ 	.short	0x0010
        /*0044*/ 	.byte	0x00, 0xf0, 0x21, 0x00


	//----- nvinfo : EIATTR_KPARAM_INFO
	.align		4
.L_15:
        /*0048*/ 	.byte	0x04, 0x17
        /*004a*/ 	.short	(.L_17 - .L_16)
.L_16:
        /*004c*/ 	.word	0x00000000
        /*0050*/ 	.short	0x0001
        /*0052*/ 	.short	0x0008
        /*0054*/ 	.byte	0x00, 0xf5, 0x21, 0x00


	//----- nvinfo : EIATTR_KPARAM_INFO
	.align		4
.L_17:
        /*0058*/ 	.byte	0x04, 0x17
        /*005a*/ 	.short	(.L_19 - .L_18)
.L_18:
        /*005c*/ 	.word	0x00000000
        /*0060*/ 	.short	0x0000
        /*0062*/ 	.short	0x0000
        /*0064*/ 	.byte	0x00, 0xf5, 0x21, 0x00


	//----- nvinfo : EIATTR_SPARSE_MMA_MASK
	.align		4
.L_19:
        /*0068*/ 	.byte	0x03, 0x50
        /*006a*/ 	.short	0x0000


	//----- nvinfo : EIATTR_MAXREG_COUNT
	.align		4
        /*006c*/ 	.byte	0x03, 0x1b
        /*006e*/ 	.short	0x00ff


	//----- nvinfo : EIATTR_MERCURY_ISA_VERSION
	.align		4
        /*0070*/ 	.byte	0x03, 0x5f
        /*0072*/ 	.short	0x0101


	//----- nvinfo : EIATTR_VRC_CTA_INIT_COUNT
	.align		4
        /*0074*/ 	.byte	0x02, 0x4a
	.zero		1
	.zero		1


	//----- nvinfo : EIATTR_EXIT_INSTR_OFFSETS
	.align		4
        /*0078*/ 	.byte	0x04, 0x1c
        /*007a*/ 	.short	(.L_21 - .L_20)


	//   ....[0]....
.L_20:
        /*007c*/ 	.word	0x00000100


	//   ....[1]....
        /*0080*/ 	.word	0x00000270


	//----- nvinfo : EIATTR_CRS_STACK_SIZE
	.align		4
.L_21:
        /*0084*/ 	.byte	0x04, 0x1e
        /*0086*/ 	.short	(.L_23 - .L_22)
.L_22:
        /*0088*/ 	.word	0x00000000


	//----- nvinfo : EIATTR_CBANK_PARAM_SIZE
	.align		4
.L_23:
        /*008c*/ 	.byte	0x03, 0x19
        /*008e*/ 	.short	0x0024


	//----- nvinfo : EIATTR_PARAM_CBANK
	.align		4
        /*0090*/ 	.byte	0x04, 0x0a
        /*0092*/ 	.short	(.L_25 - .L_24)
	.align		4
.L_24:
        /*0094*/ 	.word	index@(.nv.constant0._Z9compute_gPdS_diii)
        /*0098*/ 	.short	0x0380
        /*009a*/ 	.short	0x0024


	//----- nvinfo : EIATTR_SW_WAR
	.align		4
.L_25:
        /*009c*/ 	.byte	0x04, 0x36
        /*009e*/ 	.short	(.L_27 - .L_26)
.L_26:
        /*00a0*/ 	.word	0x00000008
.L_27:


//--------------------- .nv.callgraph             --------------------------
	.section	.nv.callgraph,"",@"SHT_CUDA_CALLGRAPH"
	.align	4
	.sectionentsize	8
	.align		4
        /*0000*/ 	.word	0x00000000
	.align		4
        /*0004*/ 	.word	0xffffffff
	.align		4
        /*0008*/ 	.word	0x00000000
	.align		4
        /*000c*/ 	.word	0xfffffffe
	.align		4
        /*0010*/ 	.word	0x00000000
	.align		4
        /*0014*/ 	.word	0xfffffffd
	.align		4
        /*0018*/ 	.word	0x00000000
	.align		4
        /*001c*/ 	.word	0xfffffffc


//--------------------- .text._Z9compute_gPdS_diii --------------------------
	.section	.text._Z9compute_gPdS_diii,"ax",@progbits
	.align	128
        .global         _Z9compute_gPdS_diii
        .type           _Z9compute_gPdS_diii,@function
        .size           _Z9compute_gPdS_diii,(.L_x_2 - _Z9compute_gPdS_diii)
        .other          _Z9compute_gPdS_diii,@"STO_CUDA_ENTRY STV_DEFAULT"
_Z9compute_gPdS_diii:
.text._Z9compute_gPdS_diii:
[----:B------:R-:W-:Y:S01]  /*0000*/  LDC R1, c[0x0][0x37c] ;  /* 0x0000df00ff017b82 */ /* 0x000fe20000000800 */
[----:B------:R-:W0:Y:S07]  /*0010*/  S2R R3, SR_TID.Y ;  /* 0x0000000000037919 */ /* 0x000e2e0000002200 */
[----:B------:R-:W-:Y:S01]  /*0020*/  S2UR UR4, SR_CTAID.Y ;  /* 0x00000000000479c3 */ /* 0x000fe20000002600 */
[----:B------:R-:W1:Y:S01]  /*0030*/  LDCU UR6, c[0x0][0x370] ;  /* 0x00006e00ff0677ac */ /* 0x000e620008000800 */
[----:B------:R-:W2:Y:S01]  /*0040*/  S2R R5, SR_TID.X ;  /* 0x0000000000057919 */ /* 0x000ea20000002100 */
[----:B------:R-:W2:Y:S05]  /*0050*/  LDCU UR7, c[0x0][0x360] ;  /* 0x00006c00ff0777ac */ /* 0x000eaa0008000800 */
[----:B------:R-:W1:Y:S01]  /*0060*/  S2UR UR5, SR_CTAID.X ;  /* 0x00000000000579c3 */ /* 0x000e620000002500 */
[----:B------:R-:W3:Y:S01]  /*0070*/  LDCU.64 UR8, c[0x0][0x398] ;  /* 0x00007300ff0877ac */ /* 0x000ee20008000a00 */
[----:B------:R-:W4:Y:S06]  /*0080*/  LDCU UR10, c[0x0][0x3a0] ;  /* 0x00007400ff0a77ac */ /* 0x000f2c0008000800 */
[----:B------:R-:W0:Y:S01]  /*0090*/  LDC R8, c[0x0][0x364] ;  /* 0x0000d900ff087b82 */ /* 0x000e220000000800 */
[----:B-1----:R-:W-:-:S02]  /*00a0*/  UIMAD UR4, UR6, UR4, UR5 ;  /* 0x00000004060472a4 */ /* 0x002fc4000f8e0205 */
[----:B---3--:R-:W-:-:S04]  /*00b0*/  UIMAD UR5, UR9, UR8, URZ ;  /* 0x00000008090572a4 */ /* 0x008fc8000f8e02ff */
[----:B----4-:R-:W-:Y:S01]  /*00c0*/  UIMAD UR5, UR5, UR10, URZ ;  /* 0x0000000a050572a4 */ /* 0x010fe2000f8e02ff */
[----:B0-----:R-:W-:-:S04]  /*00d0*/  IMAD R0, R8, UR4, R3 ;  /* 0x0000000408007c24 */ /* 0x001fc8000f8e0203 */
[----:B--2---:R-:W-:-:S05]  /*00e0*/  IMAD R0, R0, UR7, R5 ;  /* 0x0000000700007c24 */ /* 0x004fca000f8e0205 */
[----:B------:R-:W-:-:S13]  /*00f0*/  ISETP.GE.AND P0, PT, R0, UR5, PT ;  /* 0x0000000500007c0c */ /* 0x000fda000bf06270 */
[----:B------:R-:W-:Y:S05]  /*0100*/  @P0 EXIT ;  /* 0x000000000000094d */ /* 0x000fea0003800000 */
[----:B------:R-:W0:Y:S01]  /*0110*/  LDC.64 R6, c[0x0][0x390] ;  /* 0x0000e400ff067b82 */ /* 0x000e220000000a00 */
[----:B------:R-:W1:Y:S01]  /*0120*/  LDCU UR8, c[0x0][0x374] ;  /* 0x00006e80ff0877ac */ /* 0x000e620008000800 */
[----:B------:R-:W-:Y:S01]  /*0130*/  UIMAD UR4, UR6, UR7, URZ ;  /* 0x00000007060472a4 */ /* 0x000fe2000f8e02ff */
[----:B------:R-:W2:Y:S05]  /*0140*/  LDCU.64 UR6, c[0x0][0x358] ;  /* 0x00006b00ff0677ac */ /* 0x000eaa0008000a00 */
[----:B------:R-:W3:Y:S01]  /*0150*/  LDC.64 R4, c[0x0][0x380] ;  /* 0x0000e000ff047b82 */ /* 0x000ee20000000a00 */
[----:B------:R-:W-:-:S07]  /*0160*/  IMAD R8, R8, UR4, RZ ;  /* 0x0000000408087c24 */ /* 0x000fce000f8e02ff */
[----:B------:R-:W4:Y:S01]  /*0170*/  LDC.64 R2, c[0x0][0x388] ;  /* 0x0000e200ff027b82 */ /* 0x000f220000000a00 */
[----:B-1----:R-:W-:Y:S01]  /*0180*/  IMAD R17, R8, UR8, RZ ;  /* 0x0000000808117c24 */ /* 0x002fe2000f8e02ff */
[----:B0-2---:R-:W-:-:S11]  /*0190*/  DADD R6, R6, R6 ;  /* 0x0000000006067229 */ /* 0x005fd60000000006 */
.L_x_0:
[----:B---3--:R-:W-:-:S06]  /*01a0*/  IMAD.WIDE R8, R0, 0x8, R4 ;  /* 0x0000000800087825 */ /* 0x008fcc00078e0204 */
[----:B------:R-:W2:Y:S02]  /*01b0*/  LDG.E.64 R8, desc[UR6][R8.64] ;  /* 0x0000000608087981 */ /* 0x000ea4000c1e1b00 */
[----:B0-2---:R-:W-:Y:S02]  /*01c0*/  DMUL R10, R6, R8 ;  /* 0x00000008060a7228 */ /* 0x005fe40000000000 */
[C---:B------:R-:W-:Y:S02]  /*01d0*/  DADD R12, -R8.reuse, 1 ;  /* 0x3ff00000080c7429 */ /* 0x040fe40000000100 */
[----:B------:R-:W-:-:S06]  /*01e0*/  DADD R14, R8, R8 ;  /* 0x00000000080e7229 */ /* 0x000fcc0000000008 */
[----:B------:R-:W-:Y:S02]  /*01f0*/  DMUL R10, R10, R12 ;  /* 0x0000000c0a0a7228 */ /* 0x000fe40000000000 */
[----:B------:R-:W-:Y:S01]  /*0200*/  DADD R14, -R14, 1 ;  /* 0x3ff000000e0e7429 */ /* 0x000fe20000000100 */
[----:B----4-:R-:W-:Y:S01]  /*0210*/  IMAD.WIDE R12, R0, 0x8, R2 ;  /* 0x00000008000c7825 */ /* 0x010fe200078e0202 */
[----:B------:R-:W-:-:S04]  /*0220*/  IADD3 R0, PT, PT, R17, R0, RZ ;  /* 0x0000000011007210 */ /* 0x000fc80007ffe0ff */
[----:B------:R-:W-:Y:S02]  /*0230*/  ISETP.GE.AND P0, PT, R0, UR5, PT ;  /* 0x0000000500007c0c */ /* 0x000fe4000bf06270 */
[----:B------:R-:W-:-:S07]  /*0240*/  DMUL R10, R10, R14 ;  /* 0x0000000e0a0a7228 */ /* 0x000fce0000000000 */
[----:B------:R0:W-:Y:S04]  /*0250*/  STG.E.64 desc[UR6][R12.64], R10 ;  /* 0x0000000a0c007986 */ /* 0x0001e8000c101b06 */
[----:B------:R-:W-:Y:S05]  /*0260*/  @!P0 BRA `(.L_x_0) ;  /* 0xfffffffc00cc8947 */ /* 0x000fea000383ffff */
[----:B------:R-:W-:Y:S05]  /*0270*/  EXIT ;  /* 0x000000000000794d */ /* 0x000fea0003800000 */
.L_x_1:
[----:B------:R-:W-:-:S00]  /*0280*/  BRA `(.L_x_1) ;  /* 0xfffffffc00fc7947 */ /* 0x000fc0000383ffff */
[----:B------:R-:W-:-:S00]  /*0290*/  NOP ;  /* 0x0000000000007918 */ /* 0x000fc00000000000 */
        /* <DEDUP_REMOVED lines=14> */
.L_x_2:


//--------------------- .nv.shared.reserved.0     --------------------------
	.section	.nv.shared.reserved.0,"aw",@nobits
	.weak		__nv_reservedSMEM_offset_0_alias
	.size		__nv_reservedSMEM_offset_0_alias, 0, 64
	.other		__nv_reservedSMEM_offset_0_alias,@"STO_CUDA_RESERVED_SHARED STV_DEFAULT"
__nv_reservedSMEM_offset_0_alias:
	.zero		0
	.zero		64


//--------------------- .nv.constant0._Z9compute_gPdS_diii --------------------------
	.section	.nv.constant0._Z9compute_gPdS_diii,"a",@progbits
	.sectionflags	@""
	.align	4
.nv.constant0._Z9compute_gPdS_diii:
	.zero		932


//--------------------- SYMBOLS --------------------------

	.type		.nv.reservedSmem.offset0,@object
	.size		.nv.reservedSmem.offset0,0x4
